//
// Generated by NVIDIA NVVM Compiler
//
// Compiler Build ID: CL-36424714
// Cuda compilation tools, release 13.0, V13.0.88
// Based on NVVM 20.0.0
//

.version 9.0
.target sm_100
.address_size 64

	// .globl	_Z13expand_kernelP4EdgeP4NodePiPxiS4_S3_PdS4_xPbi

.visible .entry _Z13expand_kernelP4EdgeP4NodePiPxiS4_S3_PdS4_xPbi(
	.param .u64 .ptr .align 1 _Z13expand_kernelP4EdgeP4NodePiPxiS4_S3_PdS4_xPbi_param_0,
	.param .u64 .ptr .align 1 _Z13expand_kernelP4EdgeP4NodePiPxiS4_S3_PdS4_xPbi_param_1,
	.param .u64 .ptr .align 1 _Z13expand_kernelP4EdgeP4NodePiPxiS4_S3_PdS4_xPbi_param_2,
	.param .u64 .ptr .align 1 _Z13expand_kernelP4EdgeP4NodePiPxiS4_S3_PdS4_xPbi_param_3,
	.param .u32 _Z13expand_kernelP4EdgeP4NodePiPxiS4_S3_PdS4_xPbi_param_4,
	.param .u64 .ptr .align 1 _Z13expand_kernelP4EdgeP4NodePiPxiS4_S3_PdS4_xPbi_param_5,
	.param .u64 .ptr .align 1 _Z13expand_kernelP4EdgeP4NodePiPxiS4_S3_PdS4_xPbi_param_6,
	.param .u64 .ptr .align 1 _Z13expand_kernelP4EdgeP4NodePiPxiS4_S3_PdS4_xPbi_param_7,
	.param .u64 .ptr .align 1 _Z13expand_kernelP4EdgeP4NodePiPxiS4_S3_PdS4_xPbi_param_8,
	.param .u64 _Z13expand_kernelP4EdgeP4NodePiPxiS4_S3_PdS4_xPbi_param_9,
	.param .u64 .ptr .align 1 _Z13expand_kernelP4EdgeP4NodePiPxiS4_S3_PdS4_xPbi_param_10,
	.param .u32 _Z13expand_kernelP4EdgeP4NodePiPxiS4_S3_PdS4_xPbi_param_11
)
{
	.reg .pred 	%p<18>;
	.reg .b16 	%rs<7>;
	.reg .b32 	%r<33>;
	.reg .b64 	%rd<73>;
	.reg .b64 	%fd<21>;

	ld.param.u64 	%rd25, [_Z13expand_kernelP4EdgeP4NodePiPxiS4_S3_PdS4_xPbi_param_0];
	ld.param.u32 	%r17, [_Z13expand_kernelP4EdgeP4NodePiPxiS4_S3_PdS4_xPbi_param_4];
	ld.param.u64 	%rd26, [_Z13expand_kernelP4EdgeP4NodePiPxiS4_S3_PdS4_xPbi_param_5];
	ld.param.u64 	%rd27, [_Z13expand_kernelP4EdgeP4NodePiPxiS4_S3_PdS4_xPbi_param_6];
	ld.param.u64 	%rd28, [_Z13expand_kernelP4EdgeP4NodePiPxiS4_S3_PdS4_xPbi_param_7];
	ld.param.u64 	%rd29, [_Z13expand_kernelP4EdgeP4NodePiPxiS4_S3_PdS4_xPbi_param_8];
	ld.param.u64 	%rd24, [_Z13expand_kernelP4EdgeP4NodePiPxiS4_S3_PdS4_xPbi_param_9];
	ld.param.u64 	%rd30, [_Z13expand_kernelP4EdgeP4NodePiPxiS4_S3_PdS4_xPbi_param_10];
	ld.param.u32 	%r16, [_Z13expand_kernelP4EdgeP4NodePiPxiS4_S3_PdS4_xPbi_param_11];
	cvta.to.global.u64 	%rd1, %rd26;
	cvta.to.global.u64 	%rd2, %rd27;
	cvta.to.global.u64 	%rd3, %rd29;
	cvta.to.global.u64 	%rd4, %rd28;
	cvta.to.global.u64 	%rd5, %rd25;
	cvta.to.global.u64 	%rd6, %rd30;
	mov.u32 	%r18, %ctaid.x;
	mov.u32 	%r19, %ntid.x;
	mov.u32 	%r20, %tid.x;
	mad.lo.s32 	%r1, %r18, %r19, %r20;
	setp.ge.s32 	%p1, %r1, %r17;
	@%p1 bra 	$L__BB0_24;
	ld.global.u8 	%rs1, [%rd6];
	setp.ne.s16 	%p2, %rs1, 0;
	@%p2 bra 	$L__BB0_24;
	ld.param.u64 	%rd72, [_Z13expand_kernelP4EdgeP4NodePiPxiS4_S3_PdS4_xPbi_param_3];
	ld.param.u64 	%rd71, [_Z13expand_kernelP4EdgeP4NodePiPxiS4_S3_PdS4_xPbi_param_2];
	cvta.to.global.u64 	%rd31, %rd71;
	cvta.to.global.u64 	%rd32, %rd72;
	mul.wide.s32 	%rd33, %r1, 8;
	add.s64 	%rd34, %rd32, %rd33;
	ld.global.u64 	%rd7, [%rd34];
	shl.b64 	%rd35, %rd7, 2;
	add.s64 	%rd36, %rd31, %rd35;
	ld.global.u32 	%r2, [%rd36];
	add.s64 	%rd37, %rd7, 1;
	cvt.s64.s32 	%rd38, %r16;
	min.s64 	%rd39, %rd37, %rd38;
	shl.b64 	%rd40, %rd39, 2;
	add.s64 	%rd41, %rd31, %rd40;
	ld.global.u32 	%r3, [%rd41];
	setp.ge.s32 	%p3, %r2, %r3;
	@%p3 bra 	$L__BB0_24;
	shl.b64 	%rd42, %rd7, 3;
	add.s64 	%rd8, %rd4, %rd42;
	sub.s32 	%r21, %r3, %r2;
	and.b32  	%r4, %r21, 3;
	setp.eq.s32 	%p4, %r4, 0;
	mov.u32 	%r30, %r2;
	@%p4 bra 	$L__BB0_9;
	add.s64 	%rd9, %rd5, 8;
	neg.s32 	%r28, %r4;
	mov.u32 	%r30, %r2;
$L__BB0_5:
	.pragma "nounroll";
	mul.wide.s32 	%rd43, %r30, 16;
	add.s64 	%rd44, %rd9, %rd43;
	ld.global.u64 	%rd10, [%rd44+-8];
	ld.global.f64 	%fd6, [%rd8];
	ld.global.f64 	%fd7, [%rd44];
	add.f64 	%fd1, %fd6, %fd7;
	shl.b64 	%rd45, %rd10, 3;
	add.s64 	%rd11, %rd4, %rd45;
	ld.global.f64 	%fd8, [%rd11];
	setp.geu.f64 	%p5, %fd1, %fd8;
	@%p5 bra 	$L__BB0_8;
	st.global.f64 	[%rd11], %fd1;
	add.s64 	%rd47, %rd3, %rd45;
	st.global.u64 	[%rd47], %rd7;
	atom.global.add.u32 	%r22, [%rd2], 1;
	mul.wide.s32 	%rd48, %r22, 8;
	add.s64 	%rd49, %rd1, %rd48;
	st.global.u64 	[%rd49], %rd10;
	setp.ne.s64 	%p6, %rd10, %rd24;
	@%p6 bra 	$L__BB0_8;
	mov.b16 	%rs2, 1;
	st.global.u8 	[%rd6], %rs2;
$L__BB0_8:
	add.s32 	%r30, %r30, 1;
	add.s32 	%r28, %r28, 1;
	setp.ne.s32 	%p7, %r28, 0;
	@%p7 bra 	$L__BB0_5;
$L__BB0_9:
	sub.s32 	%r23, %r2, %r3;
	setp.gt.u32 	%p8, %r23, -4;
	@%p8 bra 	$L__BB0_24;
	sub.s32 	%r31, %r30, %r3;
	add.s64 	%rd12, %rd5, 32;
$L__BB0_11:
	mul.wide.s32 	%rd50, %r30, 16;
	add.s64 	%rd13, %rd12, %rd50;
	ld.global.u64 	%rd14, [%rd13+-32];
	ld.global.f64 	%fd9, [%rd8];
	ld.global.f64 	%fd10, [%rd13+-24];
	add.f64 	%fd2, %fd9, %fd10;
	shl.b64 	%rd51, %rd14, 3;
	add.s64 	%rd15, %rd4, %rd51;
	ld.global.f64 	%fd11, [%rd15];
	setp.geu.f64 	%p9, %fd2, %fd11;
	@%p9 bra 	$L__BB0_14;
	st.global.f64 	[%rd15], %fd2;
	add.s64 	%rd53, %rd3, %rd51;
	st.global.u64 	[%rd53], %rd7;
	atom.global.add.u32 	%r24, [%rd2], 1;
	mul.wide.s32 	%rd54, %r24, 8;
	add.s64 	%rd55, %rd1, %rd54;
	st.global.u64 	[%rd55], %rd14;
	setp.ne.s64 	%p10, %rd14, %rd24;
	@%p10 bra 	$L__BB0_14;
	mov.b16 	%rs3, 1;
	st.global.u8 	[%rd6], %rs3;
$L__BB0_14:
	ld.global.u64 	%rd16, [%rd13+-16];
	ld.global.f64 	%fd12, [%rd8];
	ld.global.f64 	%fd13, [%rd13+-8];
	add.f64 	%fd3, %fd12, %fd13;
	shl.b64 	%rd56, %rd16, 3;
	add.s64 	%rd17, %rd4, %rd56;
	ld.global.f64 	%fd14, [%rd17];
	setp.geu.f64 	%p11, %fd3, %fd14;
	@%p11 bra 	$L__BB0_17;
	st.global.f64 	[%rd17], %fd3;
	add.s64 	%rd58, %rd3, %rd56;
	st.global.u64 	[%rd58], %rd7;
	atom.global.add.u32 	%r25, [%rd2], 1;
	mul.wide.s32 	%rd59, %r25, 8;
	add.s64 	%rd60, %rd1, %rd59;
	st.global.u64 	[%rd60], %rd16;
	setp.ne.s64 	%p12, %rd16, %rd24;
	@%p12 bra 	$L__BB0_17;
	mov.b16 	%rs4, 1;
	st.global.u8 	[%rd6], %rs4;
$L__BB0_17:
	ld.global.u64 	%rd18, [%rd13];
	ld.global.f64 	%fd15, [%rd8];
	ld.global.f64 	%fd16, [%rd13+8];
	add.f64 	%fd4, %fd15, %fd16;
	shl.b64 	%rd61, %rd18, 3;
	add.s64 	%rd19, %rd4, %rd61;
	ld.global.f64 	%fd17, [%rd19];
	setp.geu.f64 	%p13, %fd4, %fd17;
	@%p13 bra 	$L__BB0_20;
	st.global.f64 	[%rd19], %fd4;
	add.s64 	%rd63, %rd3, %rd61;
	st.global.u64 	[%rd63], %rd7;
	atom.global.add.u32 	%r26, [%rd2], 1;
	mul.wide.s32 	%rd64, %r26, 8;
	add.s64 	%rd65, %rd1, %rd64;
	st.global.u64 	[%rd65], %rd18;
	setp.ne.s64 	%p14, %rd18, %rd24;
	@%p14 bra 	$L__BB0_20;
	mov.b16 	%rs5, 1;
	st.global.u8 	[%rd6], %rs5;
$L__BB0_20:
	ld.global.u64 	%rd20, [%rd13+16];
	ld.global.f64 	%fd18, [%rd8];
	ld.global.f64 	%fd19, [%rd13+24];
	add.f64 	%fd5, %fd18, %fd19;
	shl.b64 	%rd66, %rd20, 3;
	add.s64 	%rd21, %rd4, %rd66;
	ld.global.f64 	%fd20, [%rd21];
	setp.geu.f64 	%p15, %fd5, %fd20;
	@%p15 bra 	$L__BB0_23;
	st.global.f64 	[%rd21], %fd5;
	add.s64 	%rd68, %rd3, %rd66;
	st.global.u64 	[%rd68], %rd7;
	atom.global.add.u32 	%r27, [%rd2], 1;
	mul.wide.s32 	%rd69, %r27, 8;
	add.s64 	%rd70, %rd1, %rd69;
	st.global.u64 	[%rd70], %rd20;
	setp.ne.s64 	%p16, %rd20, %rd24;
	@%p16 bra 	$L__BB0_23;
	mov.b16 	%rs6, 1;
	st.global.u8 	[%rd6], %rs6;
$L__BB0_23:
	add.s32 	%r30, %r30, 4;
	add.s32 	%r31, %r31, 4;
	setp.ne.s32 	%p17, %r31, 0;
	@%p17 bra 	$L__BB0_11;
$L__BB0_24:
	ret;

}


// ===== COMPILED SASS (sm_100) =====

	.target	sm_100

	.elftype	@"ET_EXEC"


//--------------------- .note.nv.tkinfo           --------------------------
	.section	.note.nv.tkinfo,"",@"SHT_NOTE"
	.sectionflags	@"SHF_NOTE_NV_TKINFO"
	.tkinfo
        /*0018*/ 	.word	0x00000002
        /*0030*/ 	.string	""
        /*0030*/ 	.string	"ptxas"
        /*0030*/ 	.string	"Cuda compilation tools, release 13.0, V13.0.88"
        /*0030*/ 	.string	"Build cuda_13.0.r13.0/compiler.36424714_0"
        /*0030*/ 	.string	"-arch sm_100 -m 64 "



//--------------------- .note.nv.cuinfo           --------------------------
	.section	.note.nv.cuinfo,"",@"SHT_NOTE"
	.sectionflags	@"SHF_NOTE_NV_CUINFO"
        /*0018*/ 	.short	0x0002
        /*001a*/ 	.short	0x0064
        /*001c*/ 	.short	0x0082
	.zero		2


//--------------------- .nv.info                  --------------------------
	.section	.nv.info,"",@"SHT_CUDA_INFO"
	.align	4


	//----- nvinfo : EIATTR_REGCOUNT
	.align		4
        /*0000*/ 	.byte	0x04, 0x2f
        /*0002*/ 	.short	(.L_1 - .L_0)
	.align		4
.L_0:
        /*0004*/ 	.word	index@(_Z13expand_kernelP4EdgeP4NodePiPxiS4_S3_PdS4_xPbi)
        /*0008*/ 	.word	0x00000020


	//----- nvinfo : EIATTR_FRAME_SIZE
	.align		4
.L_1:
        /*000c*/ 	.byte	0x04, 0x11
        /*000e*/ 	.short	(.L_3 - .L_2)
	.align		4
.L_2:
        /*0010*/ 	.word	index@(_Z13expand_kernelP4EdgeP4NodePiPxiS4_S3_PdS4_xPbi)
        /*0014*/ 	.word	0x00000000


	//----- nvinfo : EIATTR_MIN_STACK_SIZE
	.align		4
.L_3:
        /*0018*/ 	.byte	0x04, 0x12
        /*001a*/ 	.short	(.L_5 - .L_4)
	.align		4
.L_4:
        /*001c*/ 	.word	index@(_Z13expand_kernelP4EdgeP4NodePiPxiS4_S3_PdS4_xPbi)
        /*0020*/ 	.word	0x00000000
.L_5:


//--------------------- .nv.compat                --------------------------
	.section	.nv.compat,"",@"SHT_CUDA_COMPAT_INFO"
	.align	4
        /*0000*/ 	.byte	0x02, 0x09, 0x00, 0x00, 0x02, 0x02, 0x01, 0x00, 0x02, 0x05, 0x05, 0x00, 0x03, 0x07, 0x01, 0x01
        /*0010*/ 	.byte	0x02, 0x03, 0x00, 0x00, 0x02, 0x06, 0x01, 0x00, 0x04, 0x0b, 0x08, 0x00, 0x01, 0x00, 0x00, 0x00
        /*0020*/ 	.byte	0x00, 0x00, 0x00, 0x00


//--------------------- .nv.info._Z13expand_kernelP4EdgeP4NodePiPxiS4_S3_PdS4_xPbi --------------------------
	.section	.nv.info._Z13expand_kernelP4EdgeP4NodePiPxiS4_S3_PdS4_xPbi,"",@"SHT_CUDA_INFO"
	.sectionflags	@""
	.align	4


	//----- nvinfo : EIATTR_CUDA_API_VERSION
	.align		4
        /*0000*/ 	.byte	0x04, 0x37
        /*0002*/ 	.short	(.L_7 - .L_6)
.L_6:
        /*0004*/ 	.word	0x00000082


	//----- nvinfo : EIATTR_KPARAM_INFO
	.align		4
.L_7:
        /*0008*/ 	.byte	0x04, 0x17
        /*000a*/ 	.short	(.L_9 - .L_8)
.L_8:
        /*000c*/ 	.word	0x00000000
        /*0010*/ 	.short	0x000b
        /*0012*/ 	.short	0x0058
        /*0014*/ 	.byte	0x00, 0xf0, 0x11, 0x00


	//----- nvinfo : EIATTR_KPARAM_INFO
	.align		4
.L_9:
        /*0018*/ 	.byte	0x04, 0x17
        /*001a*/ 	.short	(.L_11 - .L_10)
.L_10:
        /*001c*/ 	.word	0x00000000
        /*0020*/ 	.short	0x000a
        /*0022*/ 	.short	0x0050
        /*0024*/ 	.byte	0x00, 0xf5, 0x21, 0x00


	//----- nvinfo : EIATTR_KPARAM_INFO
	.align		4
.L_11:
        /*0028*/ 	.byte	0x04, 0x17
        /*002a*/ 	.short	(.L_13 - .L_12)
.L_12:
        /*002c*/ 	.word	0x00000000
        /*0030*/ 	.short	0x0009
        /*0032*/ 	.short	0x0048
        /*0034*/ 	.byte	0x00, 0xf0, 0x21, 0x00


	//----- nvinfo : EIATTR_KPARAM_INFO
	.align		4
.L_13:
        /*0038*/ 	.byte	0x04, 0x17
        /*003a*/ 	.short	(.L_15 - .L_14)
.L_14:
        /*003c*/ 	.word	0x00000000
        /*0040*/ 	.short	0x0008
        /*0042*/ 	.short	0x0040
        /*0044*/ 	.byte	0x00, 0xf5, 0x21, 0x00


	//----- nvinfo : EIATTR_KPARAM_INFO
	.align		4
.L_15:
        /*0048*/ 	.byte	0x04, 0x17
        /*004a*/ 	.short	(.L_17 - .L_16)
.L_16:
        /*004c*/ 	.word	0x00000000
        /*0050*/ 	.short	0x0007
        /*0052*/ 	.short	0x0038
        /*0054*/ 	.byte	0x00, 0xf5, 0x21, 0x00


	//----- nvinfo : EIATTR_KPARAM_INFO
	.align		4
.L_17:
        /*0058*/ 	.byte	0x04, 0x17
        /*005a*/ 	.short	(.L_19 - .L_18)
.L_18:
        /*005c*/ 	.word	0x00000000
        /*0060*/ 	.short	0x0006
        /*0062*/ 	.short	0x0030
        /*0064*/ 	.byte	0x00, 0xf5, 0x21, 0x00


	//----- nvinfo : EIATTR_KPARAM_INFO
	.align		4
.L_19:
        /*0068*/ 	.byte	0x04, 0x17
        /*006a*/ 	.short	(.L_21 - .L_20)
.L_20:
        /*006c*/ 	.word	0x00000000
        /*0070*/ 	.short	0x0005
        /*0072*/ 	.short	0x0028
        /*0074*/ 	.byte	0x00, 0xf5, 0x21, 0x00


	//----- nvinfo : EIATTR_KPARAM_INFO
	.align		4
.L_21:
        /*0078*/ 	.byte	0x04, 0x17
        /*007a*/ 	.short	(.L_23 - .L_22)
.L_22:
        /*007c*/ 	.word	0x00000000
        /*0080*/ 	.short	0x0004
        /*0082*/ 	.short	0x0020
        /*0084*/ 	.byte	0x00, 0xf0, 0x11, 0x00


	//----- nvinfo : EIATTR_KPARAM_INFO
	.align		4
.L_23:
        /*0088*/ 	.byte	0x04, 0x17
        /*008a*/ 	.short	(.L_25 - .L_24)
.L_24:
        /*008c*/ 	.word	0x00000000
        /*0090*/ 	.short	0x0003
        /*0092*/ 	.short	0x0018
        /*0094*/ 	.byte	0x00, 0xf5, 0x21, 0x00


	//----- nvinfo : EIATTR_KPARAM_INFO
	.align		4
.L_25:
        /*0098*/ 	.byte	0x04, 0x17
        /*009a*/ 	.short	(.L_27 - .L_26)
.L_26:
        /*009c*/ 	.word	0x00000000
        /*00a0*/ 	.short	0x0002
        /*00a2*/ 	.short	0x0010
        /*00a4*/ 	.byte	0x00, 0xf5, 0x21, 0x00


	//----- nvinfo : EIATTR_KPARAM_INFO
	.align		4
.L_27:
        /*00a8*/ 	.byte	0x04, 0x17
        /*00aa*/ 	.short	(.L_29 - .L_28)
.L_28:
        /*00ac*/ 	.word	0x00000000
        /*00b0*/ 	.short	0x0001
        /*00b2*/ 	.short	0x0008
        /*00b4*/ 	.byte	0x00, 0xf5, 0x21, 0x00


	//----- nvinfo : EIATTR_KPARAM_INFO
	.align		4
.L_29:
        /*00b8*/ 	.byte	0x04, 0x17
        /*00ba*/ 	.short	(.L_31 - .L_30)
.L_30:
        /*00bc*/ 	.word	0x00000000
        /*00c0*/ 	.short	0x0000
        /*00c2*/ 	.short	0x0000
        /*00c4*/ 	.byte	0x00, 0xf5, 0x21, 0x00


	//----- nvinfo : EIATTR_SPARSE_MMA_MASK
	.align		4
.L_31:
        /*00c8*/ 	.byte	0x03, 0x50
        /*00ca*/ 	.short	0x0000


	//----- nvinfo : EIATTR_MAXREG_COUNT
	.align		4
        /*00cc*/ 	.byte	0x03, 0x1b
        /*00ce*/ 	.short	0x00ff


	//----- nvinfo : EIATTR_MERCURY_ISA_VERSION
	.align		4
        /*00d0*/ 	.byte	0x03, 0x5f
        /*00d2*/ 	.short	0x0101


	//----- nvinfo : EIATTR_INT_WARP_WIDE_INSTR_OFFSETS
	.align		4
        /*00d4*/ 	.byte	0x04, 0x31
        /*00d6*/ 	.short	(.L_33 - .L_32)


	//   ....[0]....
.L_32:
        /*00d8*/ 	.word	0x00000440


	//   ....[1]....
        /*00dc*/ 	.word	0x00000550


	//   ....[2]....
        /*00e0*/ 	.word	0x00000780


	//   ....[3]....
        /*00e4*/ 	.word	0x00000890


	//   ....[4]....
        /*00e8*/ 	.word	0x000009c0


	//   ....[5]....
        /*00ec*/ 	.word	0x00000ad0


	//   ....[6]....
        /*00f0*/ 	.word	0x00000c00


	//   ....[7]....
        /*00f4*/ 	.word	0x00000d10


	//   ....[8]....
        /*00f8*/ 	.word	0x00000e60


	//   ....[9]....
        /*00fc*/ 	.word	0x00000f80


	//----- nvinfo : EIATTR_VRC_CTA_INIT_COUNT
	.align		4
.L_33:
        /*0100*/ 	.byte	0x02, 0x4a
	.zero		1
	.zero		1


	//----- nvinfo : EIATTR_EXIT_INSTR_OFFSETS
	.align		4
        /*0104*/ 	.byte	0x04, 0x1c
        /*0106*/ 	.short	(.L_35 - .L_34)


	//   ....[0]....
.L_34:
        /*0108*/ 	.word	0x00000070


	//   ....[1]....
        /*010c*/ 	.word	0x000000c0


	//   ....[2]....
        /*0110*/ 	.word	0x00000200


	//   ....[3]....
        /*0114*/ 	.word	0x00000600


	//   ....[4]....
        /*0118*/ 	.word	0x00001000


	//----- nvinfo : EIATTR_CRS_STACK_SIZE
	.align		4
.L_35:
        /*011c*/ 	.byte	0x04, 0x1e
        /*011e*/ 	.short	(.L_37 - .L_36)
.L_36:
        /*0120*/ 	.word	0x00000000


	//----- nvinfo : EIATTR_CBANK_PARAM_SIZE
	.align		4
.L_37:
        /*0124*/ 	.byte	0x03, 0x19
        /*0126*/ 	.short	0x005c


	//----- nvinfo : EIATTR_PARAM_CBANK
	.align		4
        /*0128*/ 	.byte	0x04, 0x0a
        /*012a*/ 	.short	(.L_39 - .L_38)
	.align		4
.L_38:
        /*012c*/ 	.word	index@(.nv.constant0._Z13expand_kernelP4EdgeP4NodePiPxiS4_S3_PdS4_xPbi)
        /*0130*/ 	.short	0x0380
        /*0132*/ 	.short	0x005c


	//----- nvinfo : EIATTR_SW_WAR
	.align		4
.L_39:
        /*0134*/ 	.byte	0x04, 0x36
        /*0136*/ 	.short	(.L_41 - .L_40)
.L_40:
        /*0138*/ 	.word	0x00000008
.L_41:


//--------------------- .nv.callgraph             --------------------------
	.section	.nv.callgraph,"",@"SHT_CUDA_CALLGRAPH"
	.align	4
	.sectionentsize	8
	.align		4
        /*0000*/ 	.word	0x00000000
	.align		4
        /*0004*/ 	.word	0xffffffff
	.align		4
        /*0008*/ 	.word	0x00000000
	.align		4
        /*000c*/ 	.word	0xfffffffe
	.align		4
        /*0010*/ 	.word	0x00000000
	.align		4
        /*0014*/ 	.word	0xfffffffd
	.align		4
        /*0018*/ 	.word	0x00000000
	.align		4
        /*001c*/ 	.word	0xfffffffc


//--------------------- .text._Z13expand_kernelP4EdgeP4NodePiPxiS4_S3_PdS4_xPbi --------------------------
	.section	.text._Z13expand_kernelP4EdgeP4NodePiPxiS4_S3_PdS4_xPbi,"ax",@progbits
	.align	128
        .global         _Z13expand_kernelP4EdgeP4NodePiPxiS4_S3_PdS4_xPbi
        .type           _Z13expand_kernelP4EdgeP4NodePiPxiS4_S3_PdS4_xPbi,@function
        .size           _Z13expand_kernelP4EdgeP4NodePiPxiS4_S3_PdS4_xPbi,(.L_x_15 - _Z13expand_kernelP4EdgeP4NodePiPxiS4_S3_PdS4_xPbi)
        .other          _Z13expand_kernelP4EdgeP4NodePiPxiS4_S3_PdS4_xPbi,@"STO_CUDA_ENTRY STV_DEFAULT"
_Z13expand_kernelP4EdgeP4NodePiPxiS4_S3_PdS4_xPbi:
.text._Z13expand_kernelP4EdgeP4NodePiPxiS4_S3_PdS4_xPbi:
[----:B------:R-:W-:Y:S01]  /*0000*/  LDC R1, c[0x0][0x37c] ;  /* 0x0000df00ff017b82 */ /* 0x000fe20000000800 */
[----:B------:R-:W0:Y:S07]  /*0010*/  S2R R0, SR_TID.X ;  /* 0x0000000000007919 */ /* 0x000e2e0000002100 */
[----:B------:R-:W0:Y:S01]  /*0020*/  S2UR UR4, SR_CTAID.X ;  /* 0x00000000000479c3 */ /* 0x000e220000002500 */
[----:B------:R-:W1:Y:S07]  /*0030*/  LDCU UR5, c[0x0][0x3a0] ;  /* 0x00007400ff0577ac */ /* 0x000e6e0008000800 */
[----:B------:R-:W0:Y:S02]  /*0040*/  LDC R5, c[0x0][0x360] ;  /* 0x0000d800ff057b82 */ /* 0x000e240000000800 */
[----:B0-----:R-:W-:-:S05]  /*0050*/  IMAD R5, R5, UR4, R0 ;  /* 0x0000000405057c24 */ /* 0x001fca000f8e0200 */
[----:B-1----:R-:W-:-:S13]  /*0060*/  ISETP.GE.AND P0, PT, R5, UR5, PT ;  /* 0x0000000505007c0c */ /* 0x002fda000bf06270 */
[----:B------:R-:W-:Y:S05]  /*0070*/  @P0 EXIT ;  /* 0x000000000000094d */ /* 0x000fea0003800000 */
[----:B------:R-:W0:Y:S01]  /*0080*/  LDC.64 R2, c[0x0][0x3d0] ;  /* 0x0000f400ff027b82 */ /* 0x000e220000000a00 */
[----:B------:R-:W0:Y:S02]  /*0090*/  LDCU.64 UR6, c[0x0][0x358] ;  /* 0x00006b00ff0677ac */ /* 0x000e240008000a00 */
[----:B0-----:R-:W2:Y:S02]  /*00a0*/  LDG.E.U8 R2, desc[UR6][R2.64] ;  /* 0x0000000602027981 */ /* 0x001ea4000c1e1100 */
[----:B--2---:R-:W-:-:S13]  /*00b0*/  ISETP.NE.AND P0, PT, R2, RZ, PT ;  /* 0x000000ff0200720c */ /* 0x004fda0003f05270 */
[----:B------:R-:W-:Y:S05]  /*00c0*/  @P0 EXIT ;  /* 0x000000000000094d */ /* 0x000fea0003800000 */
[----:B------:R-:W0:Y:S01]  /*00d0*/  LDC.64 R12, c[0x0][0x398] ;  /* 0x0000e600ff0c7b82 */ /* 0x000e220000000a00 */
[----:B------:R-:W1:Y:S01]  /*00e0*/  LDCU UR5, c[0x0][0x3d8] ;  /* 0x00007b00ff0577ac */ /* 0x000e620008000800 */
[----:B------:R-:W2:Y:S01]  /*00f0*/  LDCU.64 UR8, c[0x0][0x390] ;  /* 0x00007200ff0877ac */ /* 0x000ea20008000a00 */
[----:B0-----:R-:W-:-:S06]  /*0100*/  IMAD.WIDE R12, R5, 0x8, R12 ;  /* 0x00000008050c7825 */ /* 0x001fcc00078e020c */
[----:B------:R-:W3:Y:S01]  /*0110*/  LDG.E.64 R12, desc[UR6][R12.64] ;  /* 0x000000060c0c7981 */ /* 0x000ee2000c1e1b00 */
[----:B-1----:R-:W-:Y:S01]  /*0120*/  USHF.R.S32.HI UR4, URZ, 0x1f, UR5 ;  /* 0x0000001fff047899 */ /* 0x002fe20008011405 */
[----:B---3--:R-:W-:-:S04]  /*0130*/  IADD3 R0, P1, PT, R12, 0x1, RZ ;  /* 0x000000010c007810 */ /* 0x008fc80007f3e0ff */
[----:B------:R-:W-:Y:S01]  /*0140*/  ISETP.LT.U32.AND P0, PT, R0, UR5, PT ;  /* 0x0000000500007c0c */ /* 0x000fe2000bf01070 */
[----:B------:R-:W-:Y:S01]  /*0150*/  IMAD.X R3, RZ, RZ, R13, P1 ;  /* 0x000000ffff037224 */ /* 0x000fe200008e060d */
[----:B--2---:R-:W-:-:S04]  /*0160*/  LEA R4, P1, R12, UR8, 0x2 ;  /* 0x000000080c047c11 */ /* 0x004fc8000f8210ff */
[C---:B------:R-:W-:Y:S02]  /*0170*/  ISETP.LT.AND.EX P0, PT, R3.reuse, UR4, PT, P0 ;  /* 0x0000000403007c0c */ /* 0x040fe4000bf01300 */
[----:B------:R-:W-:Y:S02]  /*0180*/  LEA.HI.X R5, R12, UR9, R13, 0x2, P1 ;  /* 0x000000090c057c11 */ /* 0x000fe400088f140d */
[----:B------:R-:W-:Y:S02]  /*0190*/  SEL R0, R0, UR5, P0 ;  /* 0x0000000500007c07 */ /* 0x000fe40008000000 */
[----:B------:R-:W-:Y:S02]  /*01a0*/  SEL R3, R3, UR4, P0 ;  /* 0x0000000403037c07 */ /* 0x000fe40008000000 */
[----:B------:R-:W-:-:S04]  /*01b0*/  LEA R2, P0, R0, UR8, 0x2 ;  /* 0x0000000800027c11 */ /* 0x000fc8000f8010ff */
[----:B------:R-:W-:Y:S02]  /*01c0*/  LEA.HI.X R3, R0, UR9, R3, 0x2, P0 ;  /* 0x0000000900037c11 */ /* 0x000fe400080f1403 */
[----:B------:R-:W2:Y:S04]  /*01d0*/  LDG.E R0, desc[UR6][R4.64] ;  /* 0x0000000604007981 */ /* 0x000ea8000c1e1900 */
[----:B------:R-:W2:Y:S02]  /*01e0*/  LDG.E R3, desc[UR6][R2.64] ;  /* 0x0000000602037981 */ /* 0x000ea4000c1e1900 */
[----:B--2---:R-:W-:-:S13]  /*01f0*/  ISETP.GE.AND P0, PT, R0, R3, PT ;  /* 0x000000030000720c */ /* 0x004fda0003f06270 */
[----:B------:R-:W-:Y:S05]  /*0200*/  @P0 EXIT ;  /* 0x000000000000094d */ /* 0x000fea0003800000 */
[----:B------:R-:W0:Y:S01]  /*0210*/  LDCU.64 UR4, c[0x0][0x3b8] ;  /* 0x00007700ff0477ac */ /* 0x000e220008000a00 */
[----:B------:R-:W1:Y:S01]  /*0220*/  LDC.64 R4, c[0x0][0x380] ;  /* 0x0000e000ff047b82 */ /* 0x000e620000000a00 */
[--C-:B------:R-:W-:Y:S01]  /*0230*/  IMAD.IADD R2, R3, 0x1, -R0.reuse ;  /* 0x0000000103027824 */ /* 0x100fe200078e0a00 */
[----:B------:R-:W-:Y:S01]  /*0240*/  BSSY.RECONVERGENT B0, `(.L_x_0) ;  /* 0x0000039000007945 */ /* 0x000fe20003800200 */
[----:B------:R-:W-:Y:S01]  /*0250*/  IMAD.MOV.U32 R8, RZ, RZ, 0x8 ;  /* 0x00000008ff087424 */ /* 0x000fe200078e00ff */
[----:B------:R-:W2:Y:S01]  /*0260*/  LDCU.64 UR12, c[0x0][0x3b8] ;  /* 0x00007700ff0c77ac */ /* 0x000ea20008000a00 */
[----:B------:R-:W-:Y:S01]  /*0270*/  IMAD.MOV.U32 R9, RZ, RZ, 0x0 ;  /* 0x00000000ff097424 */ /* 0x000fe200078e00ff */
[----:B------:R-:W-:Y:S01]  /*0280*/  LOP3.LUT P0, R24, R2, 0x3, RZ, 0xc0, !PT ;  /* 0x0000000302187812 */ /* 0x000fe2000780c0ff */
[----:B------:R-:W-:Y:S01]  /*0290*/  IMAD.MOV.U32 R2, RZ, RZ, R0 ;  /* 0x000000ffff027224 */ /* 0x000fe200078e0000 */
[----:B------:R-:W3:Y:S01]  /*02a0*/  LDCU.128 UR8, c[0x0][0x3c0] ;  /* 0x00007800ff0877ac */ /* 0x000ee20008000c00 */
[----:B0-----:R-:W-:-:S04]  /*02b0*/  LEA R10, P1, R12, UR4, 0x3 ;  /* 0x000000040c0a7c11 */ /* 0x001fc8000f8218ff */
[----:B------:R-:W-:Y:S01]  /*02c0*/  LEA.HI.X R11, R12, UR5, R13, 0x3, P1 ;  /* 0x000000050c0b7c11 */ /* 0x000fe200088f1c0d */
[----:B-1----:R-:W-:-:S05]  /*02d0*/  IMAD.WIDE.U32 R8, R4, 0x1, R8 ;  /* 0x0000000104087825 */ /* 0x002fca00078e0008 */
[----:B--23--:R-:W-:Y:S05]  /*02e0*/  @!P0 BRA `(.L_x_1) ;  /* 0x0000000000b88947 */ /* 0x00cfea0003800000 */
[----:B------:R-:W0:Y:S01]  /*02f0*/  LDC.64 R6, c[0x0][0x3a8] ;  /* 0x0000ea00ff067b82 */ /* 0x000e220000000a00 */
[----:B------:R-:W-:Y:S02]  /*0300*/  IMAD.IADD R5, R9, 0x1, R5 ;  /* 0x0000000109057824 */ /* 0x000fe400078e0205 */
[----:B------:R-:W-:Y:S02]  /*0310*/  IMAD.MOV R24, RZ, RZ, -R24 ;  /* 0x000000ffff187224 */ /* 0x000fe400078e0a18 */
[----:B------:R-:W-:-:S07]  /*0320*/  IMAD.MOV.U32 R2, RZ, RZ, R0 ;  /* 0x000000ffff027224 */ /* 0x000fce00078e0000 */
.L_x_4:
[----:B------:R-:W-:Y:S01]  /*0330*/  IMAD.MOV.U32 R4, RZ, RZ, R8 ;  /* 0x000000ffff047224 */ /* 0x000fe200078e0008 */
[----:B------:R-:W2:Y:S03]  /*0340*/  LDG.E.64 R22, desc[UR6][R10.64] ;  /* 0x000000060a167981 */ /* 0x000ea6000c1e1b00 */
[----:B------:R-:W-:-:S05]  /*0350*/  IMAD.WIDE R26, R2, 0x10, R4 ;  /* 0x00000010021a7825 */ /* 0x000fca00078e0204 */
[----:B-1----:R-:W3:Y:S04]  /*0360*/  LDG.E.64 R14, desc[UR6][R26.64+-0x8] ;  /* 0xfffff8061a0e7981 */ /* 0x002ee8000c1e1b00 */
[----:B------:R-:W2:Y:S01]  /*0370*/  LDG.E.64 R18, desc[UR6][R26.64] ;  /* 0x000000061a127981 */ /* 0x000ea2000c1e1b00 */
[C---:B---3--:R-:W-:Y:S01]  /*0380*/  IMAD.SHL.U32 R25, R14.reuse, 0x8, RZ ;  /* 0x000000080e197824 */ /* 0x048fe200078e00ff */
[----:B------:R-:W-:-:S04]  /*0390*/  SHF.L.U64.HI R4, R14, 0x3, R15 ;  /* 0x000000030e047819 */ /* 0x000fc8000001020f */
[----:B------:R-:W-:-:S04]  /*03a0*/  IADD3 R16, P0, PT, R25, UR12, RZ ;  /* 0x0000000c19107c10 */ /* 0x000fc8000ff1e0ff */
[----:B------:R-:W-:-:S05]  /*03b0*/  IADD3.X R17, PT, PT, R4, UR13, RZ, P0, !PT ;  /* 0x0000000d04117c10 */ /* 0x000fca00087fe4ff */
[----:B------:R-:W3:Y:S01]  /*03c0*/  LDG.E.64 R20, desc[UR6][R16.64] ;  /* 0x0000000610147981 */ /* 0x000ee2000c1e1b00 */
[----:B--2---:R-:W-:Y:S01]  /*03d0*/  DADD R18, R22, R18 ;  /* 0x0000000016127229 */ /* 0x004fe20000000012 */
[----:B------:R-:W-:Y:S01]  /*03e0*/  VIADD R24, R24, 0x1 ;  /* 0x0000000118187836 */ /* 0x000fe20000000000 */
[----:B------:R-:W-:Y:S04]  /*03f0*/  BSSY.RECONVERGENT B1, `(.L_x_2) ;  /* 0x000001b000017945 */ /* 0x000fe80003800200 */
[----:B------:R-:W-:Y:S02]  /*0400*/  ISETP.NE.AND P1, PT, R24, RZ, PT ;  /* 0x000000ff1800720c */ /* 0x000fe40003f25270 */
[----:B---3--:R-:W-:-:S14]  /*0410*/  DSETP.GEU.AND P0, PT, R18, R20, PT ;  /* 0x000000141200722a */ /* 0x008fdc0003f0e000 */
[----:B------:R-:W-:Y:S05]  /*0420*/  @P0 BRA `(.L_x_3) ;  /* 0x00000000005c0947 */ /* 0x000fea0003800000 */
[----:B------:R-:W1:Y:S01]  /*0430*/  S2R R23, SR_LANEID ;  /* 0x0000000000177919 */ /* 0x000e620000000000 */
[----:B------:R-:W-:Y:S01]  /*0440*/  VOTEU.ANY UR4, UPT, PT ;  /* 0x0000000000047886 */ /* 0x000fe200038e0100 */
[----:B------:R-:W2:Y:S01]  /*0450*/  LDC.64 R20, c[0x0][0x3b0] ;  /* 0x0000ec00ff147b82 */ /* 0x000ea20000000a00 */
[----:B------:R-:W1:Y:S01]  /*0460*/  FLO.U32 R26, UR4 ;  /* 0x00000004001a7d00 */ /* 0x000e6200080e0000 */
[----:B------:R-:W-:Y:S01]  /*0470*/  IADD3 R22, P2, PT, R25, UR8, RZ ;  /* 0x0000000819167c10 */ /* 0x000fe2000ff5e0ff */
[----:B------:R3:W-:Y:S06]  /*0480*/  STG.E.64 desc[UR6][R16.64], R18 ;  /* 0x0000001210007986 */ /* 0x0007ec000c101b06 */
[----:B------:R-:W2:Y:S01]  /*0490*/  POPC R27, UR4 ;  /* 0x00000004001b7d09 */ /* 0x000ea20008000000 */
[----:B-1----:R-:W-:-:S02]  /*04a0*/  ISETP.EQ.U32.AND P0, PT, R26, R23, PT ;  /* 0x000000171a00720c */ /* 0x002fc40003f02070 */
[----:B------:R-:W-:-:S05]  /*04b0*/  IADD3.X R23, PT, PT, R4, UR9, RZ, P2, !PT ;  /* 0x0000000904177c10 */ /* 0x000fca00097fe4ff */
[----:B------:R-:W-:Y:S06]  /*04c0*/  STG.E.64 desc[UR6][R22.64], R12 ;  /* 0x0000000c16007986 */ /* 0x000fec000c101b06 */
[----:B--2---:R-:W2:Y:S01]  /*04d0*/  @P0 ATOMG.E.ADD.STRONG.GPU PT, R21, desc[UR6][R20.64], R27 ;  /* 0x8000001b141509a8 */ /* 0x004ea200081ef106 */
[----:B------:R-:W-:Y:S01]  /*04e0*/  ISETP.NE.U32.AND P0, PT, R14, UR10, PT ;  /* 0x0000000a0e007c0c */ /* 0x000fe2000bf05070 */
[----:B---3--:R-:W-:Y:S01]  /*04f0*/  IMAD.MOV.U32 R18, RZ, RZ, 0x1 ;  /* 0x00000001ff127424 */ /* 0x008fe200078e00ff */
[----:B------:R-:W1:Y:S02]  /*0500*/  S2R R4, SR_LTMASK ;  /* 0x0000000000047919 */ /* 0x000e640000003900 */
[----:B------:R-:W-:-:S13]  /*0510*/  ISETP.NE.AND.EX P0, PT, R15, UR11, PT, P0 ;  /* 0x0000000b0f007c0c */ /* 0x000fda000bf05300 */
[----:B------:R-:W3:Y:S01]  /*0520*/  @!P0 LDC.64 R28, c[0x0][0x3d0] ;  /* 0x0000f400ff1c8b82 */ /* 0x000ee20000000a00 */
[----:B-1----:R-:W-:-:S06]  /*0530*/  LOP3.LUT R4, R4, UR4, RZ, 0xc0, !PT ;  /* 0x0000000404047c12 */ /* 0x002fcc000f8ec0ff */
[----:B------:R-:W1:Y:S01]  /*0540*/  POPC R4, R4 ;  /* 0x0000000400047309 */ /* 0x000e620000000000 */
[----:B--2---:R-:W1:Y:S02]  /*0550*/  SHFL.IDX PT, R25, R21, R26, 0x1f ;  /* 0x00001f1a15197589 */ /* 0x004e6400000e0000 */
[----:B-1----:R-:W-:-:S04]  /*0560*/  IMAD.IADD R25, R25, 0x1, R4 ;  /* 0x0000000119197824 */ /* 0x002fc800078e0204 */
[----:B0-----:R-:W-:-:S05]  /*0570*/  IMAD.WIDE R16, R25, 0x8, R6 ;  /* 0x0000000819107825 */ /* 0x001fca00078e0206 */
[----:B------:R1:W-:Y:S04]  /*0580*/  STG.E.64 desc[UR6][R16.64], R14 ;  /* 0x0000000e10007986 */ /* 0x0003e8000c101b06 */
[----:B---3--:R1:W-:Y:S02]  /*0590*/  @!P0 STG.E.U8 desc[UR6][R28.64], R18 ;  /* 0x000000121c008986 */ /* 0x0083e4000c101106 */
.L_x_3:
[----:B------:R-:W-:Y:S05]  /*05a0*/  BSYNC.RECONVERGENT B1 ;  /* 0x0000000000017941 */ /* 0x000fea0003800200 */
.L_x_2:
[----:B------:R-:W-:Y:S01]  /*05b0*/  VIADD R2, R2, 0x1 ;  /* 0x0000000102027836 */ /* 0x000fe20000000000 */
[----:B------:R-:W-:Y:S06]  /*05c0*/  @P1 BRA `(.L_x_4) ;  /* 0xfffffffc00581947 */ /* 0x000fec000383ffff */
.L_x_1:
[----:B------:R-:W-:Y:S05]  /*05d0*/  BSYNC.RECONVERGENT B0 ;  /* 0x0000000000007941 */ /* 0x000fea0003800200 */
.L_x_0:
[----:B------:R-:W-:-:S05]  /*05e0*/  IMAD.IADD R0, R0, 0x1, -R3 ;  /* 0x0000000100007824 */ /* 0x000fca00078e0a03 */
[----:B------:R-:W-:-:S13]  /*05f0*/  ISETP.GT.U32.AND P0, PT, R0, -0x4, PT ;  /* 0xfffffffc0000780c */ /* 0x000fda0003f04070 */
[----:B------:R-:W-:Y:S05]  /*0600*/  @P0 EXIT ;  /* 0x000000000000094d */ /* 0x000fea0003800000 */
[----:B0-----:R-:W0:Y:S01]  /*0610*/  LDC.64 R6, c[0x0][0x3a8] ;  /* 0x0000ea00ff067b82 */ /* 0x001e220000000a00 */
[----:B------:R-:W2:Y:S01]  /*0620*/  LDCU.64 UR4, c[0x0][0x380] ;  /* 0x00007000ff0477ac */ /* 0x000ea20008000a00 */
[----:B------:R-:W-:Y:S01]  /*0630*/  IMAD.IADD R3, R2, 0x1, -R3 ;  /* 0x0000000102037824 */ /* 0x000fe200078e0a03 */
[----:B------:R-:W3:Y:S05]  /*0640*/  LDCU.128 UR12, c[0x0][0x3c0] ;  /* 0x00007800ff0c77ac */ /* 0x000eea0008000c00 */
[----:B------:R-:W4:Y:S01]  /*0650*/  LDC.64 R4, c[0x0][0x3b8] ;  /* 0x0000ee00ff047b82 */ /* 0x000f220000000a00 */
[----:B--2---:R-:W-:-:S04]  /*0660*/  UIADD3 UR4, UP0, UPT, UR4, 0x20, URZ ;  /* 0x0000002004047890 */ /* 0x004fc8000ff1e0ff */
[----:B---3--:R-:W-:-:S12]  /*0670*/  UIADD3.X UR5, UPT, UPT, URZ, UR5, URZ, UP0, !UPT ;  /* 0x00000005ff057290 */ /* 0x008fd800087fe4ff */
.L_x_13:
[----:B-1----:R-:W-:Y:S01]  /*0680*/  IMAD.U32 R8, RZ, RZ, UR4 ;  /* 0x00000004ff087e24 */ /* 0x002fe2000f8e00ff */
[----:B-1----:R-:W2:Y:S01]  /*0690*/  LDG.E.64 R16, desc[UR6][R10.64] ;  /* 0x000000060a107981 */ /* 0x002ea2000c1e1b00 */
[----:B------:R-:W-:Y:S02]  /*06a0*/  IMAD.U32 R9, RZ, RZ, UR5 ;  /* 0x00000005ff097e24 */ /* 0x000fe4000f8e00ff */
[----:B------:R-:W-:-:S05]  /*06b0*/  IMAD.WIDE R8, R2, 0x10, R8 ;  /* 0x0000001002087825 */ /* 0x000fca00078e0208 */
[----:B------:R-:W3:Y:S04]  /*06c0*/  LDG.E.64 R14, desc[UR6][R8.64+-0x20] ;  /* 0xffffe006080e7981 */ /* 0x000ee8000c1e1b00 */
[----:B------:R-:W2:Y:S01]  /*06d0*/  LDG.E.64 R24, desc[UR6][R8.64+-0x18] ;  /* 0xffffe80608187981 */ /* 0x000ea2000c1e1b00 */
[C---:B---3--:R-:W-:Y:S01]  /*06e0*/  IMAD.SHL.U32 R23, R14.reuse, 0x8, RZ ;  /* 0x000000080e177824 */ /* 0x048fe200078e00ff */
[----:B------:R-:W-:-:S04]  /*06f0*/  SHF.L.U64.HI R0, R14, 0x3, R15 ;  /* 0x000000030e007819 */ /* 0x000fc8000001020f */
[----:B----4-:R-:W-:-:S05]  /*0700*/  IADD3 R18, P0, PT, R23, R4, RZ ;  /* 0x0000000417127210 */ /* 0x010fca0007f1e0ff */
[----:B------:R-:W-:-:S05]  /*0710*/  IMAD.X R19, R0, 0x1, R5, P0 ;  /* 0x0000000100137824 */ /* 0x000fca00000e0605 */
[----:B------:R-:W3:Y:S01]  /*0720*/  LDG.E.64 R20, desc[UR6][R18.64] ;  /* 0x0000000612147981 */ /* 0x000ee2000c1e1b00 */
[----:B--2---:R-:W-:Y:S01]  /*0730*/  DADD R16, R16, R24 ;  /* 0x0000000010107229 */ /* 0x004fe20000000018 */
[----:B------:R-:W-:Y:S07]  /*0740*/  BSSY.RECONVERGENT B0, `(.L_x_5) ;  /* 0x000001a000007945 */ /* 0x000fee0003800200 */
[----:B---3--:R-:W-:-:S14]  /*0750*/  DSETP.GEU.AND P0, PT, R16, R20, PT ;  /* 0x000000141000722a */ /* 0x008fdc0003f0e000 */
[----:B------:R-:W-:Y:S05]  /*0760*/  @P0 BRA `(.L_x_6) ;  /* 0x00000000005c0947 */ /* 0x000fea0003800000 */
[----:B------:R-:W1:Y:S01]  /*0770*/  S2R R25, SR_LANEID ;  /* 0x0000000000197919 */ /* 0x000e620000000000 */
[----:B------:R-:W-:Y:S01]  /*0780*/  VOTEU.ANY UR8, UPT, PT ;  /* 0x0000000000087886 */ /* 0x000fe200038e0100 */
[----:B------:R-:W2:Y:S01]  /*0790*/  LDC.64 R20, c[0x0][0x3b0] ;  /* 0x0000ec00ff147b82 */ /* 0x000ea20000000a00 */
[----:B------:R-:W1:Y:S01]  /*07a0*/  FLO.U32 R26, UR8 ;  /* 0x00000008001a7d00 */ /* 0x000e6200080e0000 */
[----:B------:R-:W-:Y:S01]  /*07b0*/  IADD3 R22, P1, PT, R23, UR12, RZ ;  /* 0x0000000c17167c10 */ /* 0x000fe2000ff3e0ff */
[----:B------:R3:W-:Y:S03]  /*07c0*/  STG.E.64 desc[UR6][R18.64], R16 ;  /* 0x0000001012007986 */ /* 0x0007e6000c101b06 */
[----:B------:R-:W-:-:S03]  /*07d0*/  IADD3.X R23, PT, PT, R0, UR13, RZ, P1, !PT ;  /* 0x0000000d00177c10 */ /* 0x000fc60008ffe4ff */
[----:B------:R-:W2:Y:S02]  /*07e0*/  POPC R29, UR8 ;  /* 0x00000008001d7d09 */ /* 0x000ea40008000000 */
[----:B------:R-:W-:Y:S01]  /*07f0*/  STG.E.64 desc[UR6][R22.64], R12 ;  /* 0x0000000c16007986 */ /* 0x000fe2000c101b06 */
[----:B-1----:R-:W-:-:S13]  /*0800*/  ISETP.EQ.U32.AND P0, PT, R26, R25, PT ;  /* 0x000000191a00720c */ /* 0x002fda0003f02070 */
        /* <DEDUP_REMOVED lines=13> */
.L_x_6:
[----:B------:R-:W-:Y:S05]  /*08e0*/  BSYNC.RECONVERGENT B0 ;  /* 0x0000000000007941 */ /* 0x000fea0003800200 */
.L_x_5:
[----:B-1----:R-:W2:Y:S04]  /*08f0*/  LDG.E.64 R14, desc[UR6][R8.64+-0x10] ;  /* 0xfffff006080e7981 */ /* 0x002ea8000c1e1b00 */
[----:B------:R-:W3:Y:S04]  /*0900*/  LDG.E.64 R16, desc[UR6][R10.64] ;  /* 0x000000060a107981 */ /* 0x000ee8000c1e1b00 */
[----:B------:R-:W3:Y:S01]  /*0910*/  LDG.E.64 R24, desc[UR6][R8.64+-0x8] ;  /* 0xfffff80608187981 */ /* 0x000ee2000c1e1b00 */
[C---:B--2---:R-:W-:Y:S01]  /*0920*/  IMAD.SHL.U32 R23, R14.reuse, 0x8, RZ ;  /* 0x000000080e177824 */ /* 0x044fe200078e00ff */
[----:B------:R-:W-:-:S04]  /*0930*/  SHF.L.U64.HI R0, R14, 0x3, R15 ;  /* 0x000000030e007819 */ /* 0x000fc8000001020f */
[----:B------:R-:W-:-:S05]  /*0940*/  IADD3 R18, P0, PT, R23, R4, RZ ;  /* 0x0000000417127210 */ /* 0x000fca0007f1e0ff */
[----:B------:R-:W-:-:S05]  /*0950*/  IMAD.X R19, R0, 0x1, R5, P0 ;  /* 0x0000000100137824 */ /* 0x000fca00000e0605 */
[----:B------:R-:W2:Y:S01]  /*0960*/  LDG.E.64 R20, desc[UR6][R18.64] ;  /* 0x0000000612147981 */ /* 0x000ea2000c1e1b00 */
[----:B---3--:R-:W-:Y:S01]  /*0970*/  DADD R16, R16, R24 ;  /* 0x0000000010107229 */ /* 0x008fe20000000018 */
[----:B------:R-:W-:Y:S07]  /*0980*/  BSSY.RECONVERGENT B0, `(.L_x_7) ;  /* 0x000001a000007945 */ /* 0x000fee0003800200 */
[----:B--2---:R-:W-:-:S14]  /*0990*/  DSETP.GEU.AND P0, PT, R16, R20, PT ;  /* 0x000000141000722a */ /* 0x004fdc0003f0e000 */
        /* <DEDUP_REMOVED lines=24> */
.L_x_8:
[----:B------:R-:W-:Y:S05]  /*0b20*/  BSYNC.RECONVERGENT B0 ;  /* 0x0000000000007941 */ /* 0x000fea0003800200 */
.L_x_7:
        /* <DEDUP_REMOVED lines=35> */
.L_x_10:
[----:B------:R-:W-:Y:S05]  /*0d60*/  BSYNC.RECONVERGENT B0 ;  /* 0x0000000000007941 */ /* 0x000fea0003800200 */
.L_x_9:
        /* <DEDUP_REMOVED lines=9> */
[----:B------:R-:W-:Y:S01]  /*0e00*/  VIADD R3, R3, 0x4 ;  /* 0x0000000403037836 */ /* 0x000fe20000000000 */
[----:B------:R-:W-:Y:S04]  /*0e10*/  BSSY.RECONVERGENT B0, `(.L_x_11) ;  /* 0x000001c000007945 */ /* 0x000fe80003800200 */
[----:B------:R-:W-:Y:S02]  /*0e20*/  ISETP.NE.AND P1, PT, R3, RZ, PT ;  /* 0x000000ff0300720c */ /* 0x000fe40003f25270 */
        /* <DEDUP_REMOVED lines=12> */
[----:B--2---:R1:W2:Y:S01]  /*0ef0*/  @P0 ATOMG.E.ADD.STRONG.GPU PT, R9, desc[UR6][R8.64], R27 ;  /* 0x8000001b080909a8 */ /* 0x0042a200081ef106 */
[----:B------:R-:W-:Y:S01]  /*0f00*/  ISETP.NE.U32.AND P0, PT, R16, UR14, PT ;  /* 0x0000000e10007c0c */ /* 0x000fe2000bf05070 */
[----:B---3--:R-:W-:Y:S01]  /*0f10*/  IMAD.MOV.U32 R18, RZ, RZ, 0x1 ;  /* 0x00000001ff127424 */ /* 0x008fe200078e00ff */
[----:B------:R-:W3:Y:S02]  /*0f20*/  S2R R0, SR_LTMASK ;  /* 0x0000000000007919 */ /* 0x000ee40000003900 */
[----:B------:R-:W-:-:S13]  /*0f30*/  ISETP.NE.AND.EX P0, PT, R17, UR15, PT, P0 ;  /* 0x0000000f11007c0c */ /* 0x000fda000bf05300 */
[----:B------:R-:W4:Y:S01]  /*0f40*/  @!P0 LDC.64 R22, c[0x0][0x3d0] ;  /* 0x0000f400ff168b82 */ /* 0x000f220000000a00 */
[----:B-1----:R-:W-:Y:S02]  /*0f50*/  @!P0 PRMT R8, R18, 0x7610, R8 ;  /* 0x0000761012088816 */ /* 0x002fe40000000008 */
[----:B---3--:R-:W-:-:S06]  /*0f60*/  LOP3.LUT R0, R0, UR8, RZ, 0xc0, !PT ;  /* 0x0000000800007c12 */ /* 0x008fcc000f8ec0ff */
[----:B------:R-:W1:Y:S01]  /*0f70*/  POPC R0, R0 ;  /* 0x0000000000007309 */ /* 0x000e620000000000 */
[----:B--2---:R-:W1:Y:S02]  /*0f80*/  SHFL.IDX PT, R25, R9, R24, 0x1f ;  /* 0x00001f1809197589 */ /* 0x004e6400000e0000 */
[----:B-1----:R-:W-:-:S04]  /*0f90*/  IMAD.IADD R25, R25, 0x1, R0 ;  /* 0x0000000119197824 */ /* 0x002fc800078e0200 */
[----:B0-----:R-:W-:-:S05]  /*0fa0*/  IMAD.WIDE R14, R25, 0x8, R6 ;  /* 0x00000008190e7825 */ /* 0x001fca00078e0206 */
[----:B------:R1:W-:Y:S04]  /*0fb0*/  STG.E.64 desc[UR6][R14.64], R16 ;  /* 0x000000100e007986 */ /* 0x0003e8000c101b06 */
[----:B----4-:R1:W-:Y:S02]  /*0fc0*/  @!P0 STG.E.U8 desc[UR6][R22.64], R8 ;  /* 0x0000000816008986 */ /* 0x0103e4000c101106 */
.L_x_12:
[----:B------:R-:W-:Y:S05]  /*0fd0*/  BSYNC.RECONVERGENT B0 ;  /* 0x0000000000007941 */ /* 0x000fea0003800200 */
.L_x_11:
[----:B------:R-:W-:Y:S01]  /*0fe0*/  VIADD R2, R2, 0x4 ;  /* 0x0000000402027836 */ /* 0x000fe20000000000 */
[----:B------:R-:W-:Y:S06]  /*0ff0*/  @P1 BRA `(.L_x_13) ;  /* 0xfffffff400a01947 */ /* 0x000fec000383ffff */
[----:B------:R-:W-:Y:S05]  /*1000*/  EXIT ;  /* 0x000000000000794d */ /* 0x000fea0003800000 */
.L_x_14:
[----:B------:R-:W-:-:S00]  /*1010*/  BRA `(.L_x_14) ;  /* 0xfffffffc00fc7947 */ /* 0x000fc0000383ffff */
[----:B------:R-:W-:-:S00]  /*1020*/  NOP ;  /* 0x0000000000007918 */ /* 0x000fc00000000000 */
        /* <DEDUP_REMOVED lines=13> */
.L_x_15:


//--------------------- .nv.shared.reserved.0     --------------------------
	.section	.nv.shared.reserved.0,"aw",@nobits
	.weak		__nv_reservedSMEM_offset_0_alias
	.size		__nv_reservedSMEM_offset_0_alias, 0, 64
	.other		__nv_reservedSMEM_offset_0_alias,@"STO_CUDA_RESERVED_SHARED STV_DEFAULT"
__nv_reservedSMEM_offset_0_alias:
	.zero		0
	.zero		64


//--------------------- .nv.constant0._Z13expand_kernelP4EdgeP4NodePiPxiS4_S3_PdS4_xPbi --------------------------
	.section	.nv.constant0._Z13expand_kernelP4EdgeP4NodePiPxiS4_S3_PdS4_xPbi,"a",@progbits
	.sectionflags	@""
	.align	4
.nv.constant0._Z13expand_kernelP4EdgeP4NodePiPxiS4_S3_PdS4_xPbi:
	.zero		988


//--------------------- SYMBOLS --------------------------

	.type		.nv.reservedSmem.offset0,@object
	.size		.nv.reservedSmem.offset0,0x4
